//
// Generated by NVIDIA NVVM Compiler
//
// Compiler Build ID: CL-36424714
// Cuda compilation tools, release 13.0, V13.0.88
// Based on NVVM 20.0.0
//

.version 9.0
.target sm_100
.address_size 64


.func  (.param .b64 func_retval0) _Z21DTreePredictOneSamplePKiS0_S0_PKdS2_ii(
	.param .b64 _Z21DTreePredictOneSamplePKiS0_S0_PKdS2_ii_param_0,
	.param .b64 _Z21DTreePredictOneSamplePKiS0_S0_PKdS2_ii_param_1,
	.param .b64 _Z21DTreePredictOneSamplePKiS0_S0_PKdS2_ii_param_2,
	.param .b64 _Z21DTreePredictOneSamplePKiS0_S0_PKdS2_ii_param_3,
	.param .b64 _Z21DTreePredictOneSamplePKiS0_S0_PKdS2_ii_param_4,
	.param .b32 _Z21DTreePredictOneSamplePKiS0_S0_PKdS2_ii_param_5
)
{
	.reg .pred 	%p<4>;
	.reg .b32 	%r<10>;
	.reg .b64 	%rd<29>;
	.reg .b64 	%fd<8>;

	ld.param.u64 	%rd9, [_Z21DTreePredictOneSamplePKiS0_S0_PKdS2_ii_param_0];
	ld.param.u64 	%rd10, [_Z21DTreePredictOneSamplePKiS0_S0_PKdS2_ii_param_1];
	ld.param.u64 	%rd12, [_Z21DTreePredictOneSamplePKiS0_S0_PKdS2_ii_param_2];
	ld.param.u64 	%rd13, [_Z21DTreePredictOneSamplePKiS0_S0_PKdS2_ii_param_3];
	ld.param.u64 	%rd11, [_Z21DTreePredictOneSamplePKiS0_S0_PKdS2_ii_param_4];
	ld.param.u32 	%r7, [_Z21DTreePredictOneSamplePKiS0_S0_PKdS2_ii_param_5];
	cvta.to.global.u64 	%rd1, %rd13;
	cvta.to.global.u64 	%rd2, %rd12;
	cvt.s64.s32 	%rd28, %r7;
	mul.wide.s32 	%rd14, %r7, 4;
	add.s64 	%rd15, %rd2, %rd14;
	ld.global.u32 	%r8, [%rd15];
	mul.wide.s32 	%rd16, %r7, 8;
	add.s64 	%rd17, %rd1, %rd16;
	ld.global.f64 	%fd7, [%rd17];
	setp.eq.s32 	%p1, %r8, -1;
	@%p1 bra 	$L__BB0_6;
	cvta.to.global.u64 	%rd4, %rd11;
	cvta.to.global.u64 	%rd5, %rd10;
	cvta.to.global.u64 	%rd6, %rd9;
$L__BB0_2:
	mul.wide.s32 	%rd18, %r8, 8;
	add.s64 	%rd19, %rd4, %rd18;
	ld.global.f64 	%fd5, [%rd19];
	setp.leu.f64 	%p2, %fd5, %fd7;
	@%p2 bra 	$L__BB0_4;
	shl.b64 	%rd22, %rd28, 2;
	add.s64 	%rd23, %rd6, %rd22;
	ld.global.u32 	%r9, [%rd23];
	bra.uni 	$L__BB0_5;
$L__BB0_4:
	shl.b64 	%rd20, %rd28, 2;
	add.s64 	%rd21, %rd5, %rd20;
	ld.global.u32 	%r9, [%rd21];
$L__BB0_5:
	cvt.s64.s32 	%rd28, %r9;
	mul.wide.s32 	%rd24, %r9, 4;
	add.s64 	%rd25, %rd2, %rd24;
	ld.global.u32 	%r8, [%rd25];
	mul.wide.s32 	%rd26, %r9, 8;
	add.s64 	%rd27, %rd1, %rd26;
	ld.global.f64 	%fd7, [%rd27];
	setp.ne.s32 	%p3, %r8, -1;
	@%p3 bra 	$L__BB0_2;
$L__BB0_6:
	st.param.f64 	[func_retval0], %fd7;
	ret;

}
	// .globl	_Z13ForestPredictPKiS0_S0_PKdiiS2_iiPd
.visible .entry _Z13ForestPredictPKiS0_S0_PKdiiS2_iiPd(
	.param .u64 .ptr .align 1 _Z13ForestPredictPKiS0_S0_PKdiiS2_iiPd_param_0,
	.param .u64 .ptr .align 1 _Z13ForestPredictPKiS0_S0_PKdiiS2_iiPd_param_1,
	.param .u64 .ptr .align 1 _Z13ForestPredictPKiS0_S0_PKdiiS2_iiPd_param_2,
	.param .u64 .ptr .align 1 _Z13ForestPredictPKiS0_S0_PKdiiS2_iiPd_param_3,
	.param .u32 _Z13ForestPredictPKiS0_S0_PKdiiS2_iiPd_param_4,
	.param .u32 _Z13ForestPredictPKiS0_S0_PKdiiS2_iiPd_param_5,
	.param .u64 .ptr .align 1 _Z13ForestPredictPKiS0_S0_PKdiiS2_iiPd_param_6,
	.param .u32 _Z13ForestPredictPKiS0_S0_PKdiiS2_iiPd_param_7,
	.param .u32 _Z13ForestPredictPKiS0_S0_PKdiiS2_iiPd_param_8,
	.param .u64 .ptr .align 1 _Z13ForestPredictPKiS0_S0_PKdiiS2_iiPd_param_9
)
{
	.reg .pred 	%p<4>;
	.reg .b32 	%r<18>;
	.reg .b64 	%rd<18>;
	.reg .b64 	%fd<12>;

	ld.param.u64 	%rd2, [_Z13ForestPredictPKiS0_S0_PKdiiS2_iiPd_param_0];
	ld.param.u64 	%rd3, [_Z13ForestPredictPKiS0_S0_PKdiiS2_iiPd_param_1];
	ld.param.u64 	%rd4, [_Z13ForestPredictPKiS0_S0_PKdiiS2_iiPd_param_2];
	ld.param.u64 	%rd5, [_Z13ForestPredictPKiS0_S0_PKdiiS2_iiPd_param_3];
	ld.param.u32 	%r7, [_Z13ForestPredictPKiS0_S0_PKdiiS2_iiPd_param_4];
	ld.param.u32 	%r8, [_Z13ForestPredictPKiS0_S0_PKdiiS2_iiPd_param_5];
	ld.param.u64 	%rd6, [_Z13ForestPredictPKiS0_S0_PKdiiS2_iiPd_param_6];
	ld.param.u32 	%r10, [_Z13ForestPredictPKiS0_S0_PKdiiS2_iiPd_param_7];
	ld.param.u32 	%r9, [_Z13ForestPredictPKiS0_S0_PKdiiS2_iiPd_param_8];
	ld.param.u64 	%rd7, [_Z13ForestPredictPKiS0_S0_PKdiiS2_iiPd_param_9];
	mov.u32 	%r11, %ctaid.x;
	mov.u32 	%r12, %ntid.x;
	mov.u32 	%r13, %tid.x;
	mad.lo.s32 	%r1, %r11, %r12, %r13;
	setp.ge.s32 	%p1, %r1, %r10;
	@%p1 bra 	$L__BB1_5;
	mul.lo.s32 	%r14, %r9, %r1;
	mul.wide.s32 	%rd8, %r14, 8;
	add.s64 	%rd1, %rd6, %rd8;
	setp.lt.s32 	%p2, %r7, 1;
	mov.f64 	%fd11, 0d0000000000000000;
	@%p2 bra 	$L__BB1_4;
	neg.s32 	%r17, %r7;
	mov.f64 	%fd11, 0d0000000000000000;
	mov.b32 	%r16, 0;
$L__BB1_3:
	mul.wide.s32 	%rd9, %r16, 4;
	add.s64 	%rd10, %rd2, %rd9;
	add.s64 	%rd11, %rd3, %rd9;
	add.s64 	%rd12, %rd4, %rd9;
	mul.wide.s32 	%rd13, %r16, 8;
	add.s64 	%rd14, %rd5, %rd13;
	{ // callseq 0, 0
	.param .b64 param0;
	st.param.b64 	[param0], %rd10;
	.param .b64 param1;
	st.param.b64 	[param1], %rd11;
	.param .b64 param2;
	st.param.b64 	[param2], %rd12;
	.param .b64 param3;
	st.param.b64 	[param3], %rd14;
	.param .b64 param4;
	st.param.b64 	[param4], %rd1;
	.param .b32 param5;
	st.param.b32 	[param5], 0;
	.param .b64 retval0;
	call.uni (retval0), 
	_Z21DTreePredictOneSamplePKiS0_S0_PKdS2_ii, 
	(
	param0, 
	param1, 
	param2, 
	param3, 
	param4, 
	param5
	);
	ld.param.f64 	%fd6, [retval0];
	} // callseq 0
	add.f64 	%fd11, %fd11, %fd6;
	add.s32 	%r17, %r17, 1;
	setp.ne.s32 	%p3, %r17, 0;
	add.s32 	%r16, %r16, %r8;
	@%p3 bra 	$L__BB1_3;
$L__BB1_4:
	cvt.rn.f64.s32 	%fd8, %r7;
	div.rn.f64 	%fd9, %fd11, %fd8;
	cvta.to.global.u64 	%rd15, %rd7;
	mul.wide.s32 	%rd16, %r1, 8;
	add.s64 	%rd17, %rd15, %rd16;
	st.global.f64 	[%rd17], %fd9;
$L__BB1_5:
	ret;

}


// ===== COMPILED SASS (sm_100) =====

	.target	sm_100

	.elftype	@"ET_EXEC"


//--------------------- .note.nv.tkinfo           --------------------------
	.section	.note.nv.tkinfo,"",@"SHT_NOTE"
	.sectionflags	@"SHF_NOTE_NV_TKINFO"
	.tkinfo
        /*0018*/ 	.word	0x00000002
        /*0030*/ 	.string	""
        /*0030*/ 	.string	"ptxas"
        /*0030*/ 	.string	"Cuda compilation tools, release 13.0, V13.0.88"
        /*0030*/ 	.string	"Build cuda_13.0.r13.0/compiler.36424714_0"
        /*0030*/ 	.string	"-arch sm_100 -m 64 "



//--------------------- .note.nv.cuinfo           --------------------------
	.section	.note.nv.cuinfo,"",@"SHT_NOTE"
	.sectionflags	@"SHF_NOTE_NV_CUINFO"
        /*0018*/ 	.short	0x0002
        /*001a*/ 	.short	0x0064
        /*001c*/ 	.short	0x0082
	.zero		2


//--------------------- .nv.info                  --------------------------
	.section	.nv.info,"",@"SHT_CUDA_INFO"
	.align	4


	//----- nvinfo : EIATTR_REGCOUNT
	.align		4
        /*0000*/ 	.byte	0x04, 0x2f
        /*0002*/ 	.short	(.L_1 - .L_0)
	.align		4
.L_0:
        /*0004*/ 	.word	index@(_Z13ForestPredictPKiS0_S0_PKdiiS2_iiPd)
        /*0008*/ 	.word	0x00000028


	//----- nvinfo : EIATTR_FRAME_SIZE
	.align		4
.L_1:
        /*000c*/ 	.byte	0x04, 0x11
        /*000e*/ 	.short	(.L_3 - .L_2)
	.align		4
.L_2:
        /*0010*/ 	.word	index@($__internal_0_$__cuda_sm20_div_rn_f64_full)
        /*0014*/ 	.word	0x00000000


	//----- nvinfo : EIATTR_FRAME_SIZE
	.align		4
.L_3:
        /*0018*/ 	.byte	0x04, 0x11
        /*001a*/ 	.short	(.L_5 - .L_4)
	.align		4
.L_4:
        /*001c*/ 	.word	index@($_Z13ForestPredictPKiS0_S0_PKdiiS2_iiPd$_Z21DTreePredictOneSamplePKiS0_S0_PKdS2_ii)
        /*0020*/ 	.word	0x00000000


	//----- nvinfo : EIATTR_FRAME_SIZE
	.align		4
.L_5:
        /*0024*/ 	.byte	0x04, 0x11
        /*0026*/ 	.short	(.L_7 - .L_6)
	.align		4
.L_6:
        /*0028*/ 	.word	index@(_Z13ForestPredictPKiS0_S0_PKdiiS2_iiPd)
        /*002c*/ 	.word	0x00000000


	//----- nvinfo : EIATTR_MIN_STACK_SIZE
	.align		4
.L_7:
        /*0030*/ 	.byte	0x04, 0x12
        /*0032*/ 	.short	(.L_9 - .L_8)
	.align		4
.L_8:
        /*0034*/ 	.word	index@(_Z13ForestPredictPKiS0_S0_PKdiiS2_iiPd)
        /*0038*/ 	.word	0x00000000
.L_9:


//--------------------- .nv.compat                --------------------------
	.section	.nv.compat,"",@"SHT_CUDA_COMPAT_INFO"
	.align	4
        /*0000*/ 	.byte	0x02, 0x09, 0x00, 0x00, 0x02, 0x02, 0x01, 0x00, 0x02, 0x05, 0x05, 0x00, 0x03, 0x07, 0x01, 0x01
        /*0010*/ 	.byte	0x02, 0x03, 0x00, 0x00, 0x02, 0x06, 0x01, 0x00, 0x04, 0x0b, 0x08, 0x00, 0x01, 0x00, 0x00, 0x00
        /*0020*/ 	.byte	0x00, 0x00, 0x00, 0x00


//--------------------- .nv.info._Z13ForestPredictPKiS0_S0_PKdiiS2_iiPd --------------------------
	.section	.nv.info._Z13ForestPredictPKiS0_S0_PKdiiS2_iiPd,"",@"SHT_CUDA_INFO"
	.sectionflags	@""
	.align	4


	//----- nvinfo : EIATTR_CUDA_API_VERSION
	.align		4
        /*0000*/ 	.byte	0x04, 0x37
        /*0002*/ 	.short	(.L_11 - .L_10)
.L_10:
        /*0004*/ 	.word	0x00000082


	//----- nvinfo : EIATTR_KPARAM_INFO
	.align		4
.L_11:
        /*0008*/ 	.byte	0x04, 0x17
        /*000a*/ 	.short	(.L_13 - .L_12)
.L_12:
        /*000c*/ 	.word	0x00000000
        /*0010*/ 	.short	0x0009
        /*0012*/ 	.short	0x0038
        /*0014*/ 	.byte	0x00, 0xf5, 0x21, 0x00


	//----- nvinfo : EIATTR_KPARAM_INFO
	.align		4
.L_13:
        /*0018*/ 	.byte	0x04, 0x17
        /*001a*/ 	.short	(.L_15 - .L_14)
.L_14:
        /*001c*/ 	.word	0x00000000
        /*0020*/ 	.short	0x0008
        /*0022*/ 	.short	0x0034
        /*0024*/ 	.byte	0x00, 0xf0, 0x11, 0x00


	//----- nvinfo : EIATTR_KPARAM_INFO
	.align		4
.L_15:
        /*0028*/ 	.byte	0x04, 0x17
        /*002a*/ 	.short	(.L_17 - .L_16)
.L_16:
        /*002c*/ 	.word	0x00000000
        /*0030*/ 	.short	0x0007
        /*0032*/ 	.short	0x0030
        /*0034*/ 	.byte	0x00, 0xf0, 0x11, 0x00


	//----- nvinfo : EIATTR_KPARAM_INFO
	.align		4
.L_17:
        /*0038*/ 	.byte	0x04, 0x17
        /*003a*/ 	.short	(.L_19 - .L_18)
.L_18:
        /*003c*/ 	.word	0x00000000
        /*0040*/ 	.short	0x0006
        /*0042*/ 	.short	0x0028
        /*0044*/ 	.byte	0x00, 0xf5, 0x21, 0x00


	//----- nvinfo : EIATTR_KPARAM_INFO
	.align		4
.L_19:
        /*0048*/ 	.byte	0x04, 0x17
        /*004a*/ 	.short	(.L_21 - .L_20)
.L_20:
        /*004c*/ 	.word	0x00000000
        /*0050*/ 	.short	0x0005
        /*0052*/ 	.short	0x0024
        /*0054*/ 	.byte	0x00, 0xf0, 0x11, 0x00


	//----- nvinfo : EIATTR_KPARAM_INFO
	.align		4
.L_21:
        /*0058*/ 	.byte	0x04, 0x17
        /*005a*/ 	.short	(.L_23 - .L_22)
.L_22:
        /*005c*/ 	.word	0x00000000
        /*0060*/ 	.short	0x0004
        /*0062*/ 	.short	0x0020
        /*0064*/ 	.byte	0x00, 0xf0, 0x11, 0x00


	//----- nvinfo : EIATTR_KPARAM_INFO
	.align		4
.L_23:
        /*0068*/ 	.byte	0x04, 0x17
        /*006a*/ 	.short	(.L_25 - .L_24)
.L_24:
        /*006c*/ 	.word	0x00000000
        /*0070*/ 	.short	0x0003
        /*0072*/ 	.short	0x0018
        /*0074*/ 	.byte	0x00, 0xf5, 0x21, 0x00


	//----- nvinfo : EIATTR_KPARAM_INFO
	.align		4
.L_25:
        /*0078*/ 	.byte	0x04, 0x17
        /*007a*/ 	.short	(.L_27 - .L_26)
.L_26:
        /*007c*/ 	.word	0x00000000
        /*0080*/ 	.short	0x0002
        /*0082*/ 	.short	0x0010
        /*0084*/ 	.byte	0x00, 0xf5, 0x21, 0x00


	//----- nvinfo : EIATTR_KPARAM_INFO
	.align		4
.L_27:
        /*0088*/ 	.byte	0x04, 0x17
        /*008a*/ 	.short	(.L_29 - .L_28)
.L_28:
        /*008c*/ 	.word	0x00000000
        /*0090*/ 	.short	0x0001
        /*0092*/ 	.short	0x0008
        /*0094*/ 	.byte	0x00, 0xf5, 0x21, 0x00


	//----- nvinfo : EIATTR_KPARAM_INFO
	.align		4
.L_29:
        /*0098*/ 	.byte	0x04, 0x17
        /*009a*/ 	.short	(.L_31 - .L_30)
.L_30:
        /*009c*/ 	.word	0x00000000
        /*00a0*/ 	.short	0x0000
        /*00a2*/ 	.short	0x0000
        /*00a4*/ 	.byte	0x00, 0xf5, 0x21, 0x00


	//----- nvinfo : EIATTR_SPARSE_MMA_MASK
	.align		4
.L_31:
        /*00a8*/ 	.byte	0x03, 0x50
        /*00aa*/ 	.short	0x0000


	//----- nvinfo : EIATTR_MAXREG_COUNT
	.align		4
        /*00ac*/ 	.byte	0x03, 0x1b
        /*00ae*/ 	.short	0x00ff


	//----- nvinfo : EIATTR_MERCURY_ISA_VERSION
	.align		4
        /*00b0*/ 	.byte	0x03, 0x5f
        /*00b2*/ 	.short	0x0101


	//----- nvinfo : EIATTR_VRC_CTA_INIT_COUNT
	.align		4
        /*00b4*/ 	.byte	0x02, 0x4a
	.zero		1
	.zero		1


	//----- nvinfo : EIATTR_EXIT_INSTR_OFFSETS
	.align		4
        /*00b8*/ 	.byte	0x04, 0x1c
        /*00ba*/ 	.short	(.L_33 - .L_32)


	//   ....[0]....
.L_32:
        /*00bc*/ 	.word	0x00000070


	//   ....[1]....
        /*00c0*/ 	.word	0x000003d0


	//----- nvinfo : EIATTR_CRS_STACK_SIZE
	.align		4
.L_33:
        /*00c4*/ 	.byte	0x04, 0x1e
        /*00c6*/ 	.short	(.L_35 - .L_34)
.L_34:
        /*00c8*/ 	.word	0x00000000


	//----- nvinfo : EIATTR_CBANK_PARAM_SIZE
	.align		4
.L_35:
        /*00cc*/ 	.byte	0x03, 0x19
        /*00ce*/ 	.short	0x0040


	//----- nvinfo : EIATTR_PARAM_CBANK
	.align		4
        /*00d0*/ 	.byte	0x04, 0x0a
        /*00d2*/ 	.short	(.L_37 - .L_36)
	.align		4
.L_36:
        /*00d4*/ 	.word	index@(.nv.constant0._Z13ForestPredictPKiS0_S0_PKdiiS2_iiPd)
        /*00d8*/ 	.short	0x0380
        /*00da*/ 	.short	0x0040


	//----- nvinfo : EIATTR_SW_WAR
	.align		4
.L_37:
        /*00dc*/ 	.byte	0x04, 0x36
        /*00de*/ 	.short	(.L_39 - .L_38)
.L_38:
        /*00e0*/ 	.word	0x00000008
.L_39:


//--------------------- .nv.callgraph             --------------------------
	.section	.nv.callgraph,"",@"SHT_CUDA_CALLGRAPH"
	.align	4
	.sectionentsize	8
	.align		4
        /*0000*/ 	.word	0x00000000
	.align		4
        /*0004*/ 	.word	0xffffffff
	.align		4
        /*0008*/ 	.word	0x00000000
	.align		4
        /*000c*/ 	.word	0xfffffffe
	.align		4
        /*0010*/ 	.word	0x00000000
	.align		4
        /*0014*/ 	.word	0xfffffffd
	.align		4
        /*0018*/ 	.word	0x00000000
	.align		4
        /*001c*/ 	.word	0xfffffffc


//--------------------- .text._Z13ForestPredictPKiS0_S0_PKdiiS2_iiPd --------------------------
	.section	.text._Z13ForestPredictPKiS0_S0_PKdiiS2_iiPd,"ax",@progbits
	.align	128
        .global         _Z13ForestPredictPKiS0_S0_PKdiiS2_iiPd
        .type           _Z13ForestPredictPKiS0_S0_PKdiiS2_iiPd,@function
        .size           _Z13ForestPredictPKiS0_S0_PKdiiS2_iiPd,(.L_x_14 - _Z13ForestPredictPKiS0_S0_PKdiiS2_iiPd)
        .other          _Z13ForestPredictPKiS0_S0_PKdiiS2_iiPd,@"STO_CUDA_ENTRY STV_DEFAULT"
_Z13ForestPredictPKiS0_S0_PKdiiS2_iiPd:
.text._Z13ForestPredictPKiS0_S0_PKdiiS2_iiPd:
[----:B------:R-:W-:Y:S01]  /*0000*/  LDC R1, c[0x0][0x37c] ;  /* 0x0000df00ff017b82 */ /* 0x000fe20000000800 */
[----:B------:R-:W0:Y:S07]  /*0010*/  S2R R3, SR_TID.X ;  /* 0x0000000000037919 */ /* 0x000e2e0000002100 */
[----:B------:R-:W0:Y:S01]  /*0020*/  S2UR UR4, SR_CTAID.X ;  /* 0x00000000000479c3 */ /* 0x000e220000002500 */
[----:B------:R-:W1:Y:S07]  /*0030*/  LDCU UR5, c[0x0][0x3b0] ;  /* 0x00007600ff0577ac */ /* 0x000e6e0008000800 */
[----:B------:R-:W0:Y:S02]  /*0040*/  LDC R0, c[0x0][0x360] ;  /* 0x0000d800ff007b82 */ /* 0x000e240000000800 */
[----:B0-----:R-:W-:-:S05]  /*0050*/  IMAD R0, R0, UR4, R3 ;  /* 0x0000000400007c24 */ /* 0x001fca000f8e0203 */
[----:B-1----:R-:W-:-:S13]  /*0060*/  ISETP.GE.AND P0, PT, R0, UR5, PT ;  /* 0x0000000500007c0c */ /* 0x002fda000bf06270 */
[----:B------:R-:W-:Y:S05]  /*0070*/  @P0 EXIT ;  /* 0x000000000000094d */ /* 0x000fea0003800000 */
[----:B------:R-:W0:Y:S01]  /*0080*/  LDCU UR4, c[0x0][0x3a0] ;  /* 0x00007400ff0477ac */ /* 0x000e220008000800 */
[----:B------:R-:W1:Y:S01]  /*0090*/  LDC.64 R12, c[0x0][0x3a8] ;  /* 0x0000ea00ff0c7b82 */ /* 0x000e620000000a00 */
[----:B------:R-:W-:Y:S01]  /*00a0*/  CS2R R4, SRZ ;  /* 0x0000000000047805 */ /* 0x000fe2000001ff00 */
[----:B------:R-:W2:Y:S01]  /*00b0*/  LDCU UR5, c[0x0][0x3b4] ;  /* 0x00007680ff0577ac */ /* 0x000ea20008000800 */
[----:B0-----:R-:W-:Y:S01]  /*00c0*/  UISETP.GE.AND UP0, UPT, UR4, 0x1, UPT ;  /* 0x000000010400788c */ /* 0x001fe2000bf06270 */
[----:B--2---:R-:W-:-:S04]  /*00d0*/  IMAD R3, R0, UR5, RZ ;  /* 0x0000000500037c24 */ /* 0x004fc8000f8e02ff */
[----:B-1----:R-:W-:-:S04]  /*00e0*/  IMAD.WIDE R12, R3, 0x8, R12 ;  /* 0x00000008030c7825 */ /* 0x002fc800078e020c */
[----:B------:R-:W-:Y:S05]  /*00f0*/  BRA.U !UP0, `(.L_x_0) ;  /* 0x0000000108547547 */ /* 0x000fea000b800000 */
[----:B------:R-:W0:Y:S01]  /*0100*/  LDC R22, c[0x0][0x3a4] ;  /* 0x0000e900ff167b82 */ /* 0x000e220000000800 */
[----:B------:R-:W-:Y:S01]  /*0110*/  IMAD.MOV.U32 R23, RZ, RZ, RZ ;  /* 0x000000ffff177224 */ /* 0x000fe200078e00ff */
[----:B------:R-:W-:Y:S01]  /*0120*/  CS2R R4, SRZ ;  /* 0x0000000000047805 */ /* 0x000fe2000001ff00 */
[----:B------:R-:W-:-:S05]  /*0130*/  UIADD3 UR4, UPT, UPT, -UR4, URZ, URZ ;  /* 0x000000ff04047290 */ /* 0x000fca000fffe1ff */
[----:B------:R-:W1:Y:S08]  /*0140*/  LDC.64 R2, c[0x0][0x380] ;  /* 0x0000e000ff027b82 */ /* 0x000e700000000a00 */
[----:B------:R-:W2:Y:S08]  /*0150*/  LDC.64 R6, c[0x0][0x388] ;  /* 0x0000e200ff067b82 */ /* 0x000eb00000000a00 */
[----:B------:R-:W3:Y:S08]  /*0160*/  LDC.64 R8, c[0x0][0x390] ;  /* 0x0000e400ff087b82 */ /* 0x000ef00000000a00 */
[----:B------:R-:W4:Y:S02]  /*0170*/  LDC.64 R10, c[0x0][0x398] ;  /* 0x0000e600ff0a7b82 */ /* 0x000f240000000a00 */
.L_x_2:
[----:B------:R-:W-:Y:S01]  /*0180*/  BSSY.RECONVERGENT B0, `(.L_x_1) ;  /* 0x0000009000007945 */ /* 0x000fe20003800200 */
[----:B------:R-:W-:Y:S01]  /*0190*/  UIADD3 UR4, UPT, UPT, UR4, 0x1, URZ ;  /* 0x0000000104047890 */ /* 0x000fe2000fffe0ff */
[C---:B-1----:R-:W-:Y:S01]  /*01a0*/  IMAD.WIDE R14, R23.reuse, 0x4, R2 ;  /* 0x00000004170e7825 */ /* 0x042fe200078e0202 */
[----:B------:R-:W-:Y:S02]  /*01b0*/  MOV R28, 0x210 ;  /* 0x00000210001c7802 */ /* 0x000fe40000000f00 */
[----:B------:R-:W-:Y:S01]  /*01c0*/  UISETP.NE.AND UP0, UPT, UR4, URZ, UPT ;  /* 0x000000ff0400728c */ /* 0x000fe2000bf05270 */
[----:B--2---:R-:W-:-:S04]  /*01d0*/  IMAD.WIDE R16, R23, 0x4, R6 ;  /* 0x0000000417107825 */ /* 0x004fc800078e0206 */
[----:B---3--:R-:W-:-:S04]  /*01e0*/  IMAD.WIDE R18, R23, 0x4, R8 ;  /* 0x0000000417127825 */ /* 0x008fc800078e0208 */
[----:B----4-:R-:W-:-:S07]  /*01f0*/  IMAD.WIDE R20, R23, 0x8, R10 ;  /* 0x0000000817147825 */ /* 0x010fce00078e020a */
[----:B0-----:R-:W-:Y:S05]  /*0200*/  CALL.REL.NOINC `($_Z13ForestPredictPKiS0_S0_PKdiiS2_iiPd$_Z21DTreePredictOneSamplePKiS0_S0_PKdS2_ii) ;  /* 0x0000000000747944 */ /* 0x001fea0003c00000 */
[----:B------:R-:W-:Y:S05]  /*0210*/  BSYNC.RECONVERGENT B0 ;  /* 0x0000000000007941 */ /* 0x000fea0003800200 */
.L_x_1:
[----:B------:R-:W-:Y:S01]  /*0220*/  DADD R4, R14, R4 ;  /* 0x000000000e047229 */ /* 0x000fe20000000004 */
[----:B------:R-:W-:Y:S01]  /*0230*/  IMAD.IADD R23, R23, 0x1, R22 ;  /* 0x0000000117177824 */ /* 0x000fe200078e0216 */
[----:B------:R-:W-:Y:S09]  /*0240*/  BRA.U UP0, `(.L_x_2) ;  /* 0xfffffffd00cc7547 */ /* 0x000ff2000b83ffff */
.L_x_0:
[----:B------:R-:W0:Y:S01]  /*0250*/  LDCU UR4, c[0x0][0x3a0] ;  /* 0x00007400ff0477ac */ /* 0x000e220008000800 */
[----:B------:R-:W-:Y:S01]  /*0260*/  IMAD.MOV.U32 R2, RZ, RZ, 0x1 ;  /* 0x00000001ff027424 */ /* 0x000fe200078e00ff */
[----:B------:R-:W-:Y:S01]  /*0270*/  FSETP.GEU.AND P1, PT, |R5|, 6.5827683646048100446e-37, PT ;  /* 0x036000000500780b */ /* 0x000fe20003f2e200 */
[----:B------:R-:W-:Y:S01]  /*0280*/  BSSY.RECONVERGENT B0, `(.L_x_3) ;  /* 0x0000011000007945 */ /* 0x000fe20003800200 */
[----:B0-----:R-:W0:Y:S01]  /*0290*/  I2F.F64 R6, UR4 ;  /* 0x0000000400067d12 */ /* 0x001e220008201c00 */
[----:B------:R-:W1:Y:S07]  /*02a0*/  LDCU.64 UR4, c[0x0][0x358] ;  /* 0x00006b00ff0477ac */ /* 0x000e6e0008000a00 */
[----:B0-----:R-:W0:Y:S02]  /*02b0*/  MUFU.RCP64H R3, R7 ;  /* 0x0000000700037308 */ /* 0x001e240000001800 */
[----:B0-----:R-:W-:-:S08]  /*02c0*/  DFMA R8, -R6, R2, 1 ;  /* 0x3ff000000608742b */ /* 0x001fd00000000102 */
[----:B------:R-:W-:-:S08]  /*02d0*/  DFMA R8, R8, R8, R8 ;  /* 0x000000080808722b */ /* 0x000fd00000000008 */
[----:B------:R-:W-:-:S08]  /*02e0*/  DFMA R8, R2, R8, R2 ;  /* 0x000000080208722b */ /* 0x000fd00000000002 */
[----:B------:R-:W-:-:S08]  /*02f0*/  DFMA R2, -R6, R8, 1 ;  /* 0x3ff000000602742b */ /* 0x000fd00000000108 */
[----:B------:R-:W-:-:S08]  /*0300*/  DFMA R2, R8, R2, R8 ;  /* 0x000000020802722b */ /* 0x000fd00000000008 */
[----:B------:R-:W-:-:S08]  /*0310*/  DMUL R8, R2, R4 ;  /* 0x0000000402087228 */ /* 0x000fd00000000000 */
[----:B------:R-:W-:-:S08]  /*0320*/  DFMA R10, -R6, R8, R4 ;  /* 0x00000008060a722b */ /* 0x000fd00000000104 */
[----:B------:R-:W-:-:S10]  /*0330*/  DFMA R2, R2, R10, R8 ;  /* 0x0000000a0202722b */ /* 0x000fd40000000008 */
[----:B------:R-:W-:-:S05]  /*0340*/  FFMA R8, RZ, R7, R3 ;  /* 0x00000007ff087223 */ /* 0x000fca0000000003 */
[----:B------:R-:W-:-:S13]  /*0350*/  FSETP.GT.AND P0, PT, |R8|, 1.469367938527859385e-39, PT ;  /* 0x001000000800780b */ /* 0x000fda0003f04200 */
[----:B-1----:R-:W-:Y:S05]  /*0360*/  @P0 BRA P1, `(.L_x_4) ;  /* 0x0000000000080947 */ /* 0x002fea0000800000 */
[----:B------:R-:W-:-:S07]  /*0370*/  MOV R8, 0x390 ;  /* 0x0000039000087802 */ /* 0x000fce0000000f00 */
[----:B------:R-:W-:Y:S05]  /*0380*/  CALL.REL.NOINC `($__internal_0_$__cuda_sm20_div_rn_f64_full) ;  /* 0x0000000000907944 */ /* 0x000fea0003c00000 */
.L_x_4:
[----:B------:R-:W-:Y:S05]  /*0390*/  BSYNC.RECONVERGENT B0 ;  /* 0x0000000000007941 */ /* 0x000fea0003800200 */
.L_x_3:
[----:B------:R-:W0:Y:S02]  /*03a0*/  LDC.64 R4, c[0x0][0x3b8] ;  /* 0x0000ee00ff047b82 */ /* 0x000e240000000a00 */
[----:B0-----:R-:W-:-:S05]  /*03b0*/  IMAD.WIDE R4, R0, 0x8, R4 ;  /* 0x0000000800047825 */ /* 0x001fca00078e0204 */
[----:B------:R-:W-:Y:S01]  /*03c0*/  STG.E.64 desc[UR4][R4.64], R2 ;  /* 0x0000000204007986 */ /* 0x000fe2000c101b04 */
[----:B------:R-:W-:Y:S05]  /*03d0*/  EXIT ;  /* 0x000000000000794d */ /* 0x000fea0003800000 */
        .type           $_Z13ForestPredictPKiS0_S0_PKdiiS2_iiPd$_Z21DTreePredictOneSamplePKiS0_S0_PKdS2_ii,@function
        .size           $_Z13ForestPredictPKiS0_S0_PKdiiS2_iiPd$_Z21DTreePredictOneSamplePKiS0_S0_PKdS2_ii,($__internal_0_$__cuda_sm20_div_rn_f64_full - $_Z13ForestPredictPKiS0_S0_PKdiiS2_iiPd$_Z21DTreePredictOneSamplePKiS0_S0_PKdS2_ii)
$_Z13ForestPredictPKiS0_S0_PKdiiS2_iiPd$_Z21DTreePredictOneSamplePKiS0_S0_PKdS2_ii:
[----:B------:R-:W0:Y:S01]  /*03e0*/  LDCU.64 UR6, c[0x0][0x358] ;  /* 0x00006b00ff0677ac */ /* 0x000e220008000a00 */
[----:B------:R-:W-:-:S04]  /*03f0*/  IMAD.WIDE R24, RZ, 0x4, R18 ;  /* 0x00000004ff187825 */ /* 0x000fc800078e0212 */
[----:B------:R-:W-:Y:S02]  /*0400*/  IMAD.WIDE R26, RZ, 0x8, R20 ;  /* 0x00000008ff1a7825 */ /* 0x000fe400078e0214 */
[----:B0-----:R-:W2:Y:S04]  /*0410*/  LDG.E R24, desc[UR6][R24.64] ;  /* 0x0000000618187981 */ /* 0x001ea8000c1e1900 */
[----:B------:R-:W5:Y:S01]  /*0420*/  LDG.E.64 R26, desc[UR6][R26.64] ;  /* 0x000000061a1a7981 */ /* 0x000f62000c1e1b00 */
[----:B--2---:R-:W-:-:S13]  /*0430*/  ISETP.NE.AND P0, PT, R24, -0x1, PT ;  /* 0xffffffff1800780c */ /* 0x004fda0003f05270 */
[----:B------:R-:W-:Y:S05]  /*0440*/  @!P0 BRA `(.L_x_5) ;  /* 0x0000000000508947 */ /* 0x000fea0003800000 */
[----:B------:R-:W-:Y:S01]  /*0450*/  IMAD.MOV.U32 R37, RZ, RZ, R24 ;  /* 0x000000ffff257224 */ /* 0x000fe200078e0018 */
[----:B------:R-:W-:-:S07]  /*0460*/  CS2R R24, SRZ ;  /* 0x0000000000187805 */ /* 0x000fce000001ff00 */
.L_x_6:
[----:B------:R-:W-:-:S06]  /*0470*/  IMAD.WIDE R30, R37, 0x8, R12 ;  /* 0x00000008251e7825 */ /* 0x000fcc00078e020c */
[----:B------:R-:W2:Y:S02]  /*0480*/  LDG.E.64 R30, desc[UR6][R30.64] ;  /* 0x000000061e1e7981 */ /* 0x000ea4000c1e1b00 */
[----:B--2--5:R-:W-:-:S14]  /*0490*/  DSETP.GT.AND P0, PT, R30, R26, PT ;  /* 0x0000001a1e00722a */ /* 0x024fdc0003f04000 */
[----:B------:R-:W-:-:S04]  /*04a0*/  @P0 LEA R32, P1, R24, R14, 0x2 ;  /* 0x0000000e18200211 */ /* 0x000fc800078210ff */
[----:B------:R-:W-:-:S05]  /*04b0*/  @P0 LEA.HI.X R33, R24, R15, R25, 0x2, P1 ;  /* 0x0000000f18210211 */ /* 0x000fca00008f1419 */
[----:B------:R-:W2:Y:S01]  /*04c0*/  @P0 LDG.E R29, desc[UR6][R32.64] ;  /* 0x00000006201d0981 */ /* 0x000ea2000c1e1900 */
[----:B------:R-:W-:-:S04]  /*04d0*/  @!P0 LEA R34, P1, R24, R16, 0x2 ;  /* 0x0000001018228211 */ /* 0x000fc800078210ff */
[----:B------:R-:W-:-:S05]  /*04e0*/  @!P0 LEA.HI.X R35, R24, R17, R25, 0x2, P1 ;  /* 0x0000001118238211 */ /* 0x000fca00008f1419 */
[----:B------:R-:W2:Y:S02]  /*04f0*/  @!P0 LDG.E R29, desc[UR6][R34.64] ;  /* 0x00000006221d8981 */ /* 0x000ea4000c1e1900 */
[----:B--2---:R-:W-:-:S05]  /*0500*/  IMAD.WIDE R24, R29, 0x4, R18 ;  /* 0x000000041d187825 */ /* 0x004fca00078e0212 */
[----:B------:R0:W2:Y:S01]  /*0510*/  LDG.E R37, desc[UR6][R24.64] ;  /* 0x0000000618257981 */ /* 0x0000a2000c1e1900 */
[----:B------:R-:W-:-:S06]  /*0520*/  IMAD.WIDE R26, R29, 0x8, R20 ;  /* 0x000000081d1a7825 */ /* 0x000fcc00078e0214 */
[----:B------:R-:W5:Y:S01]  /*0530*/  LDG.E.64 R26, desc[UR6][R26.64] ;  /* 0x000000061a1a7981 */ /* 0x000f62000c1e1b00 */
[--C-:B------:R-:W-:Y:S01]  /*0540*/  SHF.R.S32.HI R30, RZ, 0x1f, R29.reuse ;  /* 0x0000001fff1e7819 */ /* 0x100fe2000001141d */
[----:B0-----:R-:W-:-:S04]  /*0550*/  IMAD.MOV.U32 R24, RZ, RZ, R29 ;  /* 0x000000ffff187224 */ /* 0x001fc800078e001d */
[----:B------:R-:W-:Y:S01]  /*0560*/  IMAD.MOV.U32 R25, RZ, RZ, R30 ;  /* 0x000000ffff197224 */ /* 0x000fe200078e001e */
[----:B--2---:R-:W-:-:S13]  /*0570*/  ISETP.NE.AND P0, PT, R37, -0x1, PT ;  /* 0xffffffff2500780c */ /* 0x004fda0003f05270 */
[----:B------:R-:W-:Y:S05]  /*0580*/  @P0 BRA `(.L_x_6) ;  /* 0xfffffffc00b80947 */ /* 0x000fea000383ffff */
.L_x_5:
[----:B------:R-:W-:Y:S02]  /*0590*/  IMAD.MOV.U32 R29, RZ, RZ, 0x0 ;  /* 0x00000000ff1d7424 */ /* 0x000fe400078e00ff */
[----:B-----5:R-:W-:Y:S02]  /*05a0*/  IMAD.MOV.U32 R14, RZ, RZ, R26 ;  /* 0x000000ffff0e7224 */ /* 0x020fe400078e001a */
[----:B------:R-:W-:Y:S01]  /*05b0*/  IMAD.MOV.U32 R15, RZ, RZ, R27 ;  /* 0x000000ffff0f7224 */ /* 0x000fe200078e001b */
[----:B------:R-:W-:Y:S06]  /*05c0*/  RET.REL.NODEC R28 `(_Z13ForestPredictPKiS0_S0_PKdiiS2_iiPd) ;  /* 0xfffffff81c8c7950 */ /* 0x000fec0003c3ffff */
        .weak           $__internal_0_$__cuda_sm20_div_rn_f64_full
        .type           $__internal_0_$__cuda_sm20_div_rn_f64_full,@function
        .size           $__internal_0_$__cuda_sm20_div_rn_f64_full,(.L_x_14 - $__internal_0_$__cuda_sm20_div_rn_f64_full)
$__internal_0_$__cuda_sm20_div_rn_f64_full:
[C---:B------:R-:W-:Y:S01]  /*05d0*/  FSETP.GEU.AND P0, PT, |R7|.reuse, 1.469367938527859385e-39, PT ;  /* 0x001000000700780b */ /* 0x040fe20003f0e200 */
[----:B------:R-:W-:Y:S01]  /*05e0*/  IMAD.MOV.U32 R10, RZ, RZ, 0x1 ;  /* 0x00000001ff0a7424 */ /* 0x000fe200078e00ff */
[----:B------:R-:W-:Y:S01]  /*05f0*/  LOP3.LUT R2, R7, 0x800fffff, RZ, 0xc0, !PT ;  /* 0x800fffff07027812 */ /* 0x000fe200078ec0ff */
[----:B------:R-:W-:Y:S01]  /*0600*/  BSSY.RECONVERGENT B1, `(.L_x_7) ;  /* 0x0000054000017945 */ /* 0x000fe20003800200 */
[C---:B------:R-:W-:Y:S02]  /*0610*/  FSETP.GEU.AND P2, PT, |R5|.reuse, 1.469367938527859385e-39, PT ;  /* 0x001000000500780b */ /* 0x040fe40003f4e200 */
[----:B------:R-:W-:Y:S01]  /*0620*/  LOP3.LUT R3, R2, 0x3ff00000, RZ, 0xfc, !PT ;  /* 0x3ff0000002037812 */ /* 0x000fe200078efcff */
[----:B------:R-:W-:Y:S01]  /*0630*/  IMAD.MOV.U32 R2, RZ, RZ, R6 ;  /* 0x000000ffff027224 */ /* 0x000fe200078e0006 */
[----:B------:R-:W-:Y:S02]  /*0640*/  LOP3.LUT R9, R5, 0x7ff00000, RZ, 0xc0, !PT ;  /* 0x7ff0000005097812 */ /* 0x000fe400078ec0ff */
[----:B------:R-:W-:-:S03]  /*0650*/  LOP3.LUT R20, R7, 0x7ff00000, RZ, 0xc0, !PT ;  /* 0x7ff0000007147812 */ /* 0x000fc600078ec0ff */
[----:B------:R-:W-:Y:S01]  /*0660*/  @!P0 DMUL R2, R6, 8.98846567431157953865e+307 ;  /* 0x7fe0000006028828 */ /* 0x000fe20000000000 */
[----:B------:R-:W-:Y:S01]  /*0670*/  ISETP.GE.U32.AND P1, PT, R9, R20, PT ;  /* 0x000000140900720c */ /* 0x000fe20003f26070 */
[----:B------:R-:W-:Y:S02]  /*0680*/  IMAD.MOV.U32 R21, RZ, RZ, R9 ;  /* 0x000000ffff157224 */ /* 0x000fe400078e0009 */
[----:B------:R-:W-:Y:S02]  /*0690*/  @!P2 LOP3.LUT R14, R7, 0x7ff00000, RZ, 0xc0, !PT ;  /* 0x7ff00000070ea812 */ /* 0x000fe400078ec0ff */
[----:B------:R-:W0:Y:S02]  /*06a0*/  MUFU.RCP64H R11, R3 ;  /* 0x00000003000b7308 */ /* 0x000e240000001800 */
[----:B------:R-:W-:Y:S01]  /*06b0*/  @!P2 ISETP.GE.U32.AND P3, PT, R9, R14, PT ;  /* 0x0000000e0900a20c */ /* 0x000fe20003f66070 */
[----:B------:R-:W-:Y:S01]  /*06c0*/  IMAD.MOV.U32 R14, RZ, RZ, 0x1ca00000 ;  /* 0x1ca00000ff0e7424 */ /* 0x000fe200078e00ff */
[----:B------:R-:W-:-:S05]  /*06d0*/  @!P0 LOP3.LUT R20, R3, 0x7ff00000, RZ, 0xc0, !PT ;  /* 0x7ff0000003148812 */ /* 0x000fca00078ec0ff */
[----:B------:R-:W-:Y:S01]  /*06e0*/  VIADD R22, R20, 0xffffffff ;  /* 0xffffffff14167836 */ /* 0x000fe20000000000 */
[----:B0-----:R-:W-:-:S08]  /*06f0*/  DFMA R12, R10, -R2, 1 ;  /* 0x3ff000000a0c742b */ /* 0x001fd00000000802 */
[----:B------:R-:W-:-:S08]  /*0700*/  DFMA R12, R12, R12, R12 ;  /* 0x0000000c0c0c722b */ /* 0x000fd0000000000c */
[----:B------:R-:W-:Y:S01]  /*0710*/  DFMA R16, R10, R12, R10 ;  /* 0x0000000c0a10722b */ /* 0x000fe2000000000a */
[C---:B------:R-:W-:Y:S01]  /*0720*/  @!P2 SEL R13, R14.reuse, 0x63400000, !P3 ;  /* 0x634000000e0da807 */ /* 0x040fe20005800000 */
[----:B------:R-:W-:Y:S01]  /*0730*/  IMAD.MOV.U32 R10, RZ, RZ, R4 ;  /* 0x000000ffff0a7224 */ /* 0x000fe200078e0004 */
[----:B------:R-:W-:Y:S01]  /*0740*/  SEL R11, R14, 0x63400000, !P1 ;  /* 0x634000000e0b7807 */ /* 0x000fe20004800000 */
[----:B------:R-:W-:Y:S01]  /*0750*/  @!P2 IMAD.MOV.U32 R12, RZ, RZ, RZ ;  /* 0x000000ffff0ca224 */ /* 0x000fe200078e00ff */
[--C-:B------:R-:W-:Y:S02]  /*0760*/  @!P2 LOP3.LUT R13, R13, 0x80000000, R5.reuse, 0xf8, !PT ;  /* 0x800000000d0da812 */ /* 0x100fe400078ef805 */
[----:B------:R-:W-:Y:S01]  /*0770*/  LOP3.LUT R11, R11, 0x800fffff, R5, 0xf8, !PT ;  /* 0x800fffff0b0b7812 */ /* 0x000fe200078ef805 */
[----:B------:R-:W-:Y:S01]  /*0780*/  DFMA R18, R16, -R2, 1 ;  /* 0x3ff000001012742b */ /* 0x000fe20000000802 */
[----:B------:R-:W-:-:S06]  /*0790*/  @!P2 LOP3.LUT R13, R13, 0x100000, RZ, 0xfc, !PT ;  /* 0x001000000d0da812 */ /* 0x000fcc00078efcff */
[----:B------:R-:W-:Y:S02]  /*07a0*/  @!P2 DFMA R10, R10, 2, -R12 ;  /* 0x400000000a0aa82b */ /* 0x000fe4000000080c */
[----:B------:R-:W-:-:S08]  /*07b0*/  DFMA R18, R16, R18, R16 ;  /* 0x000000121012722b */ /* 0x000fd00000000010 */
[----:B------:R-:W-:Y:S01]  /*07c0*/  @!P2 LOP3.LUT R21, R11, 0x7ff00000, RZ, 0xc0, !PT ;  /* 0x7ff000000b15a812 */ /* 0x000fe200078ec0ff */
[----:B------:R-:W-:-:S04]  /*07d0*/  DMUL R12, R18, R10 ;  /* 0x0000000a120c7228 */ /* 0x000fc80000000000 */
[----:B------:R-:W-:-:S04]  /*07e0*/  VIADD R15, R21, 0xffffffff ;  /* 0xffffffff150f7836 */ /* 0x000fc80000000000 */
[----:B------:R-:W-:Y:S01]  /*07f0*/  DFMA R16, R12, -R2, R10 ;  /* 0x800000020c10722b */ /* 0x000fe2000000000a */
[----:B------:R-:W-:-:S04]  /*0800*/  ISETP.GT.U32.AND P0, PT, R15, 0x7feffffe, PT ;  /* 0x7feffffe0f00780c */ /* 0x000fc80003f04070 */
[----:B------:R-:W-:-:S03]  /*0810*/  ISETP.GT.U32.OR P0, PT, R22, 0x7feffffe, P0 ;  /* 0x7feffffe1600780c */ /* 0x000fc60000704470 */
[----:B------:R-:W-:-:S10]  /*0820*/  DFMA R12, R18, R16, R12 ;  /* 0x00000010120c722b */ /* 0x000fd4000000000c */
[----:B------:R-:W-:Y:S05]  /*0830*/  @P0 BRA `(.L_x_8) ;  /* 0x00000000006c0947 */ /* 0x000fea0003800000 */
[----:B------:R-:W-:-:S04]  /*0840*/  LOP3.LUT R16, R7, 0x7ff00000, RZ, 0xc0, !PT ;  /* 0x7ff0000007107812 */ /* 0x000fc800078ec0ff */
[CC--:B------:R-:W-:Y:S02]  /*0850*/  VIADDMNMX R4, R9.reuse, -R16.reuse, 0xb9600000, !PT ;  /* 0xb960000009047446 */ /* 0x0c0fe40007800910 */
[----:B------:R-:W-:Y:S02]  /*0860*/  ISETP.GE.U32.AND P0, PT, R9, R16, PT ;  /* 0x000000100900720c */ /* 0x000fe40003f06070 */
[----:B------:R-:W-:Y:S02]  /*0870*/  VIMNMX R4, PT, PT, R4, 0x46a00000, PT ;  /* 0x46a0000004047848 */ /* 0x000fe40003fe0100 */
[----:B------:R-:W-:-:S05]  /*0880*/  SEL R9, R14, 0x63400000, !P0 ;  /* 0x634000000e097807 */ /* 0x000fca0004000000 */
[----:B------:R-:W-:Y:S02]  /*0890*/  IMAD.IADD R9, R4, 0x1, -R9 ;  /* 0x0000000104097824 */ /* 0x000fe400078e0a09 */
[----:B------:R-:W-:Y:S02]  /*08a0*/  IMAD.MOV.U32 R4, RZ, RZ, RZ ;  /* 0x000000ffff047224 */ /* 0x000fe400078e00ff */
[----:B------:R-:W-:-:S06]  /*08b0*/  VIADD R5, R9, 0x7fe00000 ;  /* 0x7fe0000009057836 */ /* 0x000fcc0000000000 */
[----:B------:R-:W-:-:S10]  /*08c0*/  DMUL R14, R12, R4 ;  /* 0x000000040c0e7228 */ /* 0x000fd40000000000 */
[----:B------:R-:W-:-:S13]  /*08d0*/  FSETP.GTU.AND P0, PT, |R15|, 1.469367938527859385e-39, PT ;  /* 0x001000000f00780b */ /* 0x000fda0003f0c200 */
[----:B------:R-:W-:Y:S05]  /*08e0*/  @P0 BRA `(.L_x_9) ;  /* 0x0000000000940947 */ /* 0x000fea0003800000 */
[----:B------:R-:W-:Y:S01]  /*08f0*/  DFMA R2, R12, -R2, R10 ;  /* 0x800000020c02722b */ /* 0x000fe2000000000a */
[----:B------:R-:W-:-:S09]  /*0900*/  IMAD.MOV.U32 R4, RZ, RZ, RZ ;  /* 0x000000ffff047224 */ /* 0x000fd200078e00ff */
[C---:B------:R-:W-:Y:S02]  /*0910*/  FSETP.NEU.AND P0, PT, R3.reuse, RZ, PT ;  /* 0x000000ff0300720b */ /* 0x040fe40003f0d000 */
[----:B------:R-:W-:-:S04]  /*0920*/  LOP3.LUT R7, R3, 0x80000000, R7, 0x48, !PT ;  /* 0x8000000003077812 */ /* 0x000fc800078e4807 */
[----:B------:R-:W-:-:S07]  /*0930*/  LOP3.LUT R5, R7, R5, RZ, 0xfc, !PT ;  /* 0x0000000507057212 */ /* 0x000fce00078efcff */
[----:B------:R-:W-:Y:S05]  /*0940*/  @!P0 BRA `(.L_x_9) ;  /* 0x00000000007c8947 */ /* 0x000fea0003800000 */
[----:B------:R-:W-:Y:S01]  /*0950*/  IMAD.MOV R3, RZ, RZ, -R9 ;  /* 0x000000ffff037224 */ /* 0x000fe200078e0a09 */
[----:B------:R-:W-:Y:S01]  /*0960*/  DMUL.RP R4, R12, R4 ;  /* 0x000000040c047228 */ /* 0x000fe20000008000 */
[----:B------:R-:W-:-:S06]  /*0970*/  IMAD.MOV.U32 R2, RZ, RZ, RZ ;  /* 0x000000ffff027224 */ /* 0x000fcc00078e00ff */
[----:B------:R-:W-:-:S03]  /*0980*/  DFMA R2, R14, -R2, R12 ;  /* 0x800000020e02722b */ /* 0x000fc6000000000c */
[----:B------:R-:W-:-:S03]  /*0990*/  LOP3.LUT R7, R5, R7, RZ, 0x3c, !PT ;  /* 0x0000000705077212 */ /* 0x000fc600078e3cff */
[----:B------:R-:W-:-:S04]  /*09a0*/  IADD3 R2, PT, PT, -R9, -0x43300000, RZ ;  /* 0xbcd0000009027810 */ /* 0x000fc80007ffe1ff */
[----:B------:R-:W-:-:S04]  /*09b0*/  FSETP.NEU.AND P0, PT, |R3|, R2, PT ;  /* 0x000000020300720b */ /* 0x000fc80003f0d200 */
[----:B------:R-:W-:Y:S02]  /*09c0*/  FSEL R14, R4, R14, !P0 ;  /* 0x0000000e040e7208 */ /* 0x000fe40004000000 */
[----:B------:R-:W-:Y:S01]  /*09d0*/  FSEL R15, R7, R15, !P0 ;  /* 0x0000000f070f7208 */ /* 0x000fe20004000000 */
[----:B------:R-:W-:Y:S06]  /*09e0*/  BRA `(.L_x_9) ;  /* 0x0000000000547947 */ /* 0x000fec0003800000 */
.L_x_8:
[----:B------:R-:W-:-:S14]  /*09f0*/  DSETP.NAN.AND P0, PT, R4, R4, PT ;  /* 0x000000040400722a */ /* 0x000fdc0003f08000 */
[----:B------:R-:W-:Y:S05]  /*0a00*/  @P0 BRA `(.L_x_10) ;  /* 0x0000000000440947 */ /* 0x000fea0003800000 */
[----:B------:R-:W-:-:S14]  /*0a10*/  DSETP.NAN.AND P0, PT, R6, R6, PT ;  /* 0x000000060600722a */ /* 0x000fdc0003f08000 */
[----:B------:R-:W-:Y:S05]  /*0a20*/  @P0 BRA `(.L_x_11) ;  /* 0x0000000000300947 */ /* 0x000fea0003800000 */
[----:B------:R-:W-:Y:S01]  /*0a30*/  ISETP.NE.AND P0, PT, R21, R20, PT ;  /* 0x000000141500720c */ /* 0x000fe20003f05270 */
[----:B------:R-:W-:Y:S02]  /*0a40*/  IMAD.MOV.U32 R14, RZ, RZ, 0x0 ;  /* 0x00000000ff0e7424 */ /* 0x000fe400078e00ff */
[----:B------:R-:W-:-:S10]  /*0a50*/  IMAD.MOV.U32 R15, RZ, RZ, -0x80000 ;  /* 0xfff80000ff0f7424 */ /* 0x000fd400078e00ff */
[----:B------:R-:W-:Y:S05]  /*0a60*/  @!P0 BRA `(.L_x_9) ;  /* 0x0000000000348947 */ /* 0x000fea0003800000 */
[----:B------:R-:W-:Y:S02]  /*0a70*/  ISETP.NE.AND P0, PT, R21, 0x7ff00000, PT ;  /* 0x7ff000001500780c */ /* 0x000fe40003f05270 */
[----:B------:R-:W-:Y:S02]  /*0a80*/  LOP3.LUT R15, R5, 0x80000000, R7, 0x48, !PT ;  /* 0x80000000050f7812 */ /* 0x000fe400078e4807 */
[----:B------:R-:W-:-:S13]  /*0a90*/  ISETP.EQ.OR P0, PT, R20, RZ, !P0 ;  /* 0x000000ff1400720c */ /* 0x000fda0004702670 */
[----:B------:R-:W-:Y:S01]  /*0aa0*/  @P0 LOP3.LUT R2, R15, 0x7ff00000, RZ, 0xfc, !PT ;  /* 0x7ff000000f020812 */ /* 0x000fe200078efcff */
[----:B------:R-:W-:Y:S02]  /*0ab0*/  @!P0 IMAD.MOV.U32 R14, RZ, RZ, RZ ;  /* 0x000000ffff0e8224 */ /* 0x000fe400078e00ff */
[----:B------:R-:W-:Y:S02]  /*0ac0*/  @P0 IMAD.MOV.U32 R14, RZ, RZ, RZ ;  /* 0x000000ffff0e0224 */ /* 0x000fe400078e00ff */
[----:B------:R-:W-:Y:S01]  /*0ad0*/  @P0 IMAD.MOV.U32 R15, RZ, RZ, R2 ;  /* 0x000000ffff0f0224 */ /* 0x000fe200078e0002 */
[----:B------:R-:W-:Y:S06]  /*0ae0*/  BRA `(.L_x_9) ;  /* 0x0000000000147947 */ /* 0x000fec0003800000 */
.L_x_11:
[----:B------:R-:W-:Y:S01]  /*0af0*/  LOP3.LUT R15, R7, 0x80000, RZ, 0xfc, !PT ;  /* 0x00080000070f7812 */ /* 0x000fe200078efcff */
[----:B------:R-:W-:Y:S01]  /*0b00*/  IMAD.MOV.U32 R14, RZ, RZ, R6 ;  /* 0x000000ffff0e7224 */ /* 0x000fe200078e0006 */
[----:B------:R-:W-:Y:S06]  /*0b10*/  BRA `(.L_x_9) ;  /* 0x0000000000087947 */ /* 0x000fec0003800000 */
.L_x_10:
[----:B------:R-:W-:Y:S01]  /*0b20*/  LOP3.LUT R15, R5, 0x80000, RZ, 0xfc, !PT ;  /* 0x00080000050f7812 */ /* 0x000fe200078efcff */
[----:B------:R-:W-:-:S07]  /*0b30*/  IMAD.MOV.U32 R14, RZ, RZ, R4 ;  /* 0x000000ffff0e7224 */ /* 0x000fce00078e0004 */
.L_x_9:
[----:B------:R-:W-:Y:S05]  /*0b40*/  BSYNC.RECONVERGENT B1 ;  /* 0x0000000000017941 */ /* 0x000fea0003800200 */
.L_x_7:
[----:B------:R-:W-:Y:S02]  /*0b50*/  IMAD.MOV.U32 R9, RZ, RZ, 0x0 ;  /* 0x00000000ff097424 */ /* 0x000fe400078e00ff */
[----:B------:R-:W-:Y:S02]  /*0b60*/  IMAD.MOV.U32 R2, RZ, RZ, R14 ;  /* 0x000000ffff027224 */ /* 0x000fe400078e000e */
[----:B------:R-:W-:Y:S01]  /*0b70*/  IMAD.MOV.U32 R3, RZ, RZ, R15 ;  /* 0x000000ffff037224 */ /* 0x000fe200078e000f */
[----:B------:R-:W-:Y:S06]  /*0b80*/  RET.REL.NODEC R8 `(_Z13ForestPredictPKiS0_S0_PKdiiS2_iiPd) ;  /* 0xfffffff4081c7950 */ /* 0x000fec0003c3ffff */
.L_x_12:
[----:B------:R-:W-:-:S00]  /*0b90*/  BRA `(.L_x_12) ;  /* 0xfffffffc00fc7947 */ /* 0x000fc0000383ffff */
[----:B------:R-:W-:-:S00]  /*0ba0*/  NOP ;  /* 0x0000000000007918 */ /* 0x000fc00000000000 */
        /* <DEDUP_REMOVED lines=13> */
.L_x_14:


//--------------------- .nv.shared.reserved.0     --------------------------
	.section	.nv.shared.reserved.0,"aw",@nobits
	.weak		__nv_reservedSMEM_offset_0_alias
	.size		__nv_reservedSMEM_offset_0_alias, 0, 64
	.other		__nv_reservedSMEM_offset_0_alias,@"STO_CUDA_RESERVED_SHARED STV_DEFAULT"
__nv_reservedSMEM_offset_0_alias:
	.zero		0
	.zero		64


//--------------------- .nv.constant0._Z13ForestPredictPKiS0_S0_PKdiiS2_iiPd --------------------------
	.section	.nv.constant0._Z13ForestPredictPKiS0_S0_PKdiiS2_iiPd,"a",@progbits
	.sectionflags	@""
	.align	4
.nv.constant0._Z13ForestPredictPKiS0_S0_PKdiiS2_iiPd:
	.zero		960


//--------------------- SYMBOLS --------------------------

	.type		.nv.reservedSmem.offset0,@object
	.size		.nv.reservedSmem.offset0,0x4
